//
// Generated by NVIDIA NVVM Compiler
//
// Compiler Build ID: CL-36424714
// Cuda compilation tools, release 13.0, V13.0.88
// Based on NVVM 20.0.0
//

.version 9.0
.target sm_100
.address_size 64

	// .globl	_Z8mykernelv
.extern .func  (.param .b32 func_retval0) vprintf
(
	.param .b64 vprintf_param_0,
	.param .b64 vprintf_param_1
)
;
.global .align 1 .b8 $str[33] = {72, 101, 108, 108, 111, 32, 102, 114, 111, 109, 32, 98, 108, 111, 99, 107, 32, 37, 100, 44, 32, 116, 104, 114, 101, 97, 100, 32, 37, 100, 46, 10};

.visible .entry _Z8mykernelv()
{
	.local .align 8 .b8 	__local_depot0[8];
	.reg .b64 	%SP;
	.reg .b64 	%SPL;
	.reg .b32 	%r<5>;
	.reg .b64 	%rd<5>;

	mov.u64 	%SPL, __local_depot0;
	cvta.local.u64 	%SP, %SPL;
	add.u64 	%rd1, %SP, 0;
	add.u64 	%rd2, %SPL, 0;
	mov.u32 	%r1, %ctaid.x;
	mov.u32 	%r2, %tid.x;
	st.local.v2.u32 	[%rd2], {%r1, %r2};
	mov.u64 	%rd3, $str;
	cvta.global.u64 	%rd4, %rd3;
	{ // callseq 0, 0
	.param .b64 param0;
	st.param.b64 	[param0], %rd4;
	.param .b64 param1;
	st.param.b64 	[param1], %rd1;
	.param .b32 retval0;
	call.uni (retval0), 
	vprintf, 
	(
	param0, 
	param1
	);
	ld.param.b32 	%r3, [retval0];
	} // callseq 0
	ret;

}


// ===== COMPILED SASS (sm_100) =====

	.target	sm_100

	.elftype	@"ET_EXEC"


//--------------------- .note.nv.tkinfo           --------------------------
	.section	.note.nv.tkinfo,"",@"SHT_NOTE"
	.sectionflags	@"SHF_NOTE_NV_TKINFO"
	.tkinfo
        /*0018*/ 	.word	0x00000002
        /*0030*/ 	.string	""
        /*0030*/ 	.string	"ptxas"
        /*0030*/ 	.string	"Cuda compilation tools, release 13.0, V13.0.88"
        /*0030*/ 	.string	"Build cuda_13.0.r13.0/compiler.36424714_0"
        /*0030*/ 	.string	"-arch sm_100 -m 64 "



//--------------------- .note.nv.cuinfo           --------------------------
	.section	.note.nv.cuinfo,"",@"SHT_NOTE"
	.sectionflags	@"SHF_NOTE_NV_CUINFO"
        /*0018*/ 	.short	0x0002
        /*001a*/ 	.short	0x0064
        /*001c*/ 	.short	0x0082
	.zero		2


//--------------------- .nv.info                  --------------------------
	.section	.nv.info,"",@"SHT_CUDA_INFO"
	.align	4


	//----- nvinfo : EIATTR_REGCOUNT
	.align		4
        /*0000*/ 	.byte	0x04, 0x2f
        /*0002*/ 	.short	(.L_2 - .L_1)
	.align		4
.L_1:
        /*0004*/ 	.word	index@(_Z8mykernelv)
        /*0008*/ 	.word	0x00000018


	//----- nvinfo : EIATTR_FRAME_SIZE
	.align		4
.L_2:
        /*000c*/ 	.byte	0x04, 0x11
        /*000e*/ 	.short	(.L_4 - .L_3)
	.align		4
.L_3:
        /*0010*/ 	.word	index@(_Z8mykernelv)
        /*0014*/ 	.word	0x00000008


	//----- nvinfo : EIATTR_MIN_STACK_SIZE
	.align		4
.L_4:
        /*0018*/ 	.byte	0x04, 0x12
        /*001a*/ 	.short	(.L_6 - .L_5)
	.align		4
.L_5:
        /*001c*/ 	.word	index@(_Z8mykernelv)
        /*0020*/ 	.word	0x00000008
.L_6:


//--------------------- .nv.compat                --------------------------
	.section	.nv.compat,"",@"SHT_CUDA_COMPAT_INFO"
	.align	4
        /*0000*/ 	.byte	0x02, 0x09, 0x00, 0x00, 0x02, 0x02, 0x01, 0x00, 0x02, 0x05, 0x05, 0x00, 0x03, 0x07, 0x01, 0x01
        /*0010*/ 	.byte	0x02, 0x03, 0x00, 0x00, 0x02, 0x06, 0x01, 0x00, 0x04, 0x0b, 0x08, 0x00, 0x09, 0x00, 0x00, 0x00
        /*0020*/ 	.byte	0x00, 0x00, 0x00, 0x00


//--------------------- .nv.info._Z8mykernelv     --------------------------
	.section	.nv.info._Z8mykernelv,"",@"SHT_CUDA_INFO"
	.sectionflags	@""
	.align	4


	//----- nvinfo : EIATTR_CUDA_API_VERSION
	.align		4
        /*0000*/ 	.byte	0x04, 0x37
        /*0002*/ 	.short	(.L_8 - .L_7)
.L_7:
        /*0004*/ 	.word	0x00000082


	//----- nvinfo : EIATTR_SPARSE_MMA_MASK
	.align		4
.L_8:
        /*0008*/ 	.byte	0x03, 0x50
        /*000a*/ 	.short	0x0000


	//----- nvinfo : EIATTR_MAXREG_COUNT
	.align		4
        /*000c*/ 	.byte	0x03, 0x1b
        /*000e*/ 	.short	0x00ff


	//----- nvinfo : EIATTR_EXTERNS
	.align		4
        /*0010*/ 	.byte	0x04, 0x0f
        /*0012*/ 	.short	(.L_10 - .L_9)


	//   ....[0]....
	.align		4
.L_9:
        /*0014*/ 	.word	index@(vprintf)


	//----- nvinfo : EIATTR_MERCURY_ISA_VERSION
	.align		4
.L_10:
        /*0018*/ 	.byte	0x03, 0x5f
        /*001a*/ 	.short	0x0101


	//----- nvinfo : EIATTR_VRC_CTA_INIT_COUNT
	.align		4
        /*001c*/ 	.byte	0x02, 0x4a
	.zero		1
	.zero		1


	//----- nvinfo : EIATTR_SYSCALL_OFFSETS
	.align		4
        /*0020*/ 	.byte	0x04, 0x46
        /*0022*/ 	.short	(.L_12 - .L_11)


	//   ....[0]....
.L_11:
        /*0024*/ 	.word	0x000000f0


	//----- nvinfo : EIATTR_EXIT_INSTR_OFFSETS
	.align		4
.L_12:
        /*0028*/ 	.byte	0x04, 0x1c
        /*002a*/ 	.short	(.L_14 - .L_13)


	//   ....[0]....
.L_13:
        /*002c*/ 	.word	0x00000100


	//----- nvinfo : EIATTR_SW_WAR
	.align		4
.L_14:
        /*0030*/ 	.byte	0x04, 0x36
        /*0032*/ 	.short	(.L_16 - .L_15)
.L_15:
        /*0034*/ 	.word	0x00000008
.L_16:


//--------------------- .nv.callgraph             --------------------------
	.section	.nv.callgraph,"",@"SHT_CUDA_CALLGRAPH"
	.align	4
	.sectionentsize	8
	.align		4
        /*0000*/ 	.word	0x00000000
	.align		4
        /*0004*/ 	.word	0xffffffff
	.align		4
        /*0008*/ 	.word	index@(_Z8mykernelv)
	.align		4
        /*000c*/ 	.word	index@(vprintf)
	.align		4
        /*0010*/ 	.word	0x00000000
	.align		4
        /*0014*/ 	.word	0xfffffffe
	.align		4
        /*0018*/ 	.word	0x00000000
	.align		4
        /*001c*/ 	.word	0xfffffffd
	.align		4
        /*0020*/ 	.word	0x00000000
	.align		4
        /*0024*/ 	.word	0xfffffffc


//--------------------- .nv.constant4             --------------------------
	.section	.nv.constant4,"a",@progbits
	.align	8
	.align		8
.nv.constant4:
        /*0000*/ 	.dword	vprintf
	.align		8
        /*0008*/ 	.dword	$str


//--------------------- .text._Z8mykernelv        --------------------------
	.section	.text._Z8mykernelv,"ax",@progbits
	.align	128
        .global         _Z8mykernelv
        .type           _Z8mykernelv,@function
        .size           _Z8mykernelv,(.L_x_2 - _Z8mykernelv)
        .other          _Z8mykernelv,@"STO_CUDA_ENTRY STV_DEFAULT"
_Z8mykernelv:
.text._Z8mykernelv:
[----:B------:R-:W0:Y:S01]  /*0000*/  LDC R1, c[0x0][0x37c] ;  /* 0x0000df00ff017b82 */ /* 0x000e220000000800 */
[----:B------:R-:W1:Y:S01]  /*0010*/  S2R R8, SR_CTAID.X ;  /* 0x0000000000087919 */ /* 0x000e620000002500 */
[----:B0-----:R-:W-:Y:S01]  /*0020*/  VIADD R1, R1, 0xfffffff8 ;  /* 0xfffffff801017836 */ /* 0x001fe20000000000 */
[----:B------:R-:W-:Y:S01]  /*0030*/  MOV R0, 0x0 ;  /* 0x0000000000007802 */ /* 0x000fe20000000f00 */
[----:B------:R-:W0:Y:S01]  /*0040*/  LDCU UR4, c[0x0][0x2f8] ;  /* 0x00005f00ff0477ac */ /* 0x000e220008000800 */
[----:B------:R-:W1:Y:S03]  /*0050*/  S2R R9, SR_TID.X ;  /* 0x0000000000097919 */ /* 0x000e660000002100 */
[----:B------:R2:W3:Y:S01]  /*0060*/  LDC.64 R2, c[0x4][R0] ;  /* 0x0100000000027b82 */ /* 0x0004e20000000a00 */
[----:B------:R-:W4:Y:S01]  /*0070*/  LDCU.64 UR6, c[0x4][0x8] ;  /* 0x01000100ff0677ac */ /* 0x000f220008000a00 */
[----:B------:R-:W5:Y:S01]  /*0080*/  LDCU UR5, c[0x0][0x2fc] ;  /* 0x00005f80ff0577ac */ /* 0x000f620008000800 */
[----:B0-----:R-:W-:Y:S01]  /*0090*/  IADD3 R6, P0, PT, R1, UR4, RZ ;  /* 0x0000000401067c10 */ /* 0x001fe2000ff1e0ff */
[----:B----4-:R-:W-:Y:S01]  /*00a0*/  IMAD.U32 R4, RZ, RZ, UR6 ;  /* 0x00000006ff047e24 */ /* 0x010fe2000f8e00ff */
[----:B------:R-:W-:-:S03]  /*00b0*/  MOV R5, UR7 ;  /* 0x0000000700057c02 */ /* 0x000fc60008000f00 */
[----:B-----5:R-:W-:Y:S01]  /*00c0*/  IMAD.X R7, RZ, RZ, UR5, P0 ;  /* 0x00000005ff077e24 */ /* 0x020fe200080e06ff */
[----:B-1----:R2:W-:Y:S07]  /*00d0*/  STL.64 [R1], R8 ;  /* 0x0000000801007387 */ /* 0x0025ee0000100a00 */
[----:B------:R-:W-:-:S07]  /*00e0*/  LEPC R20, `(.L_x_0) ;  /* 0x000000001014794e */ /* 0x000fce0000000000 */
[----:B--23--:R-:W-:Y:S05]  /*00f0*/  CALL.ABS.NOINC R2 ;  /* 0x0000000002007343 */ /* 0x00cfea0003c00000 */
.L_x_0:
[----:B------:R-:W-:Y:S05]  /*0100*/  EXIT ;  /* 0x000000000000794d */ /* 0x000fea0003800000 */
.L_x_1:
[----:B------:R-:W-:-:S00]  /*0110*/  BRA `(.L_x_1) ;  /* 0xfffffffc00fc7947 */ /* 0x000fc0000383ffff */
[----:B------:R-:W-:-:S00]  /*0120*/  NOP ;  /* 0x0000000000007918 */ /* 0x000fc00000000000 */
        /* <DEDUP_REMOVED lines=13> */
.L_x_2:


//--------------------- .nv.global.init           --------------------------
	.section	.nv.global.init,"aw",@progbits
.nv.global.init:
	.type		$str,@object
	.size		$str,(.L_0 - $str)
$str:
        /*0000*/ 	.byte	0x48, 0x65, 0x6c, 0x6c, 0x6f, 0x20, 0x66, 0x72, 0x6f, 0x6d, 0x20, 0x62, 0x6c, 0x6f, 0x63, 0x6b
        /*0010*/ 	.byte	0x20, 0x25, 0x64, 0x2c, 0x20, 0x74, 0x68, 0x72, 0x65, 0x61, 0x64, 0x20, 0x25, 0x64, 0x2e, 0x0a
        /*0020*/ 	.byte	0x00
.L_0:


//--------------------- .nv.shared.reserved.0     --------------------------
	.section	.nv.shared.reserved.0,"aw",@nobits
	.weak		__nv_reservedSMEM_offset_0_alias
	.size		__nv_reservedSMEM_offset_0_alias, 0, 64
	.other		__nv_reservedSMEM_offset_0_alias,@"STO_CUDA_RESERVED_SHARED STV_DEFAULT"
__nv_reservedSMEM_offset_0_alias:
	.zero		0
	.zero		64


//--------------------- .nv.constant0._Z8mykernelv --------------------------
	.section	.nv.constant0._Z8mykernelv,"a",@progbits
	.sectionflags	@""
	.align	4
.nv.constant0._Z8mykernelv:
	.zero		896


//--------------------- SYMBOLS --------------------------

	.type		.nv.reservedSmem.offset0,@object
	.size		.nv.reservedSmem.offset0,0x4
	.type		vprintf,@function
